//
// Generated by NVIDIA NVVM Compiler
//
// Compiler Build ID: CL-36424714
// Cuda compilation tools, release 13.0, V13.0.88
// Based on NVVM 20.0.0
//

.version 9.0
.target sm_100
.address_size 64

.extern .shared .align 16 .b8 cw_lens[];

.entry _Z11scan_kernelPjS_(
	.param .u64 .ptr .align 1 _Z11scan_kernelPjS__param_0,
	.param .u64 .ptr .align 1 _Z11scan_kernelPjS__param_1
)
{
	.reg .pred 	%p<8>;
	.reg .b32 	%r<58>;
	.reg .b64 	%rd<5>;

	ld.param.u64 	%rd1, [_Z11scan_kernelPjS__param_0];
	cvta.to.global.u64 	%rd2, %rd1;
	mov.u32 	%r15, %ctaid.x;
	mov.u32 	%r1, %ntid.x;
	mov.u32 	%r2, %tid.x;
	mad.lo.s32 	%r16, %r15, %r1, %r2;
	mul.wide.u32 	%rd3, %r16, 4;
	add.s64 	%rd4, %rd2, %rd3;
	ld.global.u32 	%r17, [%rd4];
	shl.b32 	%r18, %r2, 2;
	mov.u32 	%r19, cw_lens;
	add.s32 	%r20, %r19, %r18;
	st.shared.u32 	[%r20], %r17;
	bar.sync 	0;
	setp.lt.u32 	%p1, %r1, 2;
	mov.b32 	%r55, 1;
	@%p1 bra 	$L__BB0_5;
	shl.b32 	%r22, %r2, 1;
	or.b32  	%r3, %r22, 1;
	mov.b32 	%r55, 1;
	mov.u32 	%r53, %r1;
$L__BB0_2:
	shr.u32 	%r6, %r53, 1;
	bar.sync 	0;
	setp.ge.u32 	%p2, %r2, %r6;
	@%p2 bra 	$L__BB0_4;
	mad.lo.s32 	%r23, %r55, %r3, 255;
	shl.b32 	%r24, %r23, 2;
	and.b32  	%r25, %r24, 1020;
	add.s32 	%r27, %r19, %r25;
	ld.shared.u32 	%r28, [%r27];
	add.s32 	%r29, %r23, %r55;
	shl.b32 	%r30, %r29, 2;
	and.b32  	%r31, %r30, 1020;
	add.s32 	%r32, %r19, %r31;
	ld.shared.u32 	%r33, [%r32];
	add.s32 	%r34, %r33, %r28;
	st.shared.u32 	[%r32], %r34;
$L__BB0_4:
	shl.b32 	%r55, %r55, 1;
	setp.gt.u32 	%p3, %r53, 3;
	mov.u32 	%r53, %r6;
	@%p3 bra 	$L__BB0_2;
$L__BB0_5:
	setp.ne.s32 	%p4, %r2, 0;
	@%p4 bra 	$L__BB0_7;
	shl.b32 	%r35, %r1, 2;
	add.s32 	%r37, %r19, %r35;
	mov.b32 	%r38, 0;
	st.shared.u32 	[%r37+-4], %r38;
$L__BB0_7:
	setp.lt.u32 	%p5, %r1, 2;
	@%p5 bra 	$L__BB0_12;
	shl.b32 	%r40, %r2, 1;
	or.b32  	%r9, %r40, 1;
	mov.b32 	%r56, 1;
$L__BB0_9:
	shr.u32 	%r55, %r55, 1;
	bar.sync 	0;
	setp.ge.u32 	%p6, %r2, %r56;
	@%p6 bra 	$L__BB0_11;
	mad.lo.s32 	%r41, %r55, %r9, 255;
	add.s32 	%r42, %r41, %r55;
	shl.b32 	%r43, %r41, 2;
	and.b32  	%r44, %r43, 1020;
	add.s32 	%r46, %r19, %r44;
	ld.shared.u32 	%r47, [%r46];
	shl.b32 	%r48, %r42, 2;
	and.b32  	%r49, %r48, 1020;
	add.s32 	%r50, %r19, %r49;
	ld.shared.u32 	%r51, [%r50];
	st.shared.u32 	[%r46], %r51;
	add.s32 	%r52, %r51, %r47;
	st.shared.u32 	[%r50], %r52;
$L__BB0_11:
	shl.b32 	%r56, %r56, 1;
	setp.lt.u32 	%p7, %r56, %r1;
	@%p7 bra 	$L__BB0_9;
$L__BB0_12:
	ret;

}


// ===== COMPILED SASS (sm_100) =====

	.target	sm_100

	.elftype	@"ET_EXEC"


//--------------------- .note.nv.tkinfo           --------------------------
	.section	.note.nv.tkinfo,"",@"SHT_NOTE"
	.sectionflags	@"SHF_NOTE_NV_TKINFO"
	.tkinfo
        /*0018*/ 	.word	0x00000002
        /*0030*/ 	.string	""
        /*0030*/ 	.string	"ptxas"
        /*0030*/ 	.string	"Cuda compilation tools, release 13.0, V13.0.88"
        /*0030*/ 	.string	"Build cuda_13.0.r13.0/compiler.36424714_0"
        /*0030*/ 	.string	"-arch sm_100 -m 64 "



//--------------------- .note.nv.cuinfo           --------------------------
	.section	.note.nv.cuinfo,"",@"SHT_NOTE"
	.sectionflags	@"SHF_NOTE_NV_CUINFO"
        /*0018*/ 	.short	0x0002
        /*001a*/ 	.short	0x0064
        /*001c*/ 	.short	0x0082
	.zero		2


//--------------------- .nv.info                  --------------------------
	.section	.nv.info,"",@"SHT_CUDA_INFO"
	.align	4


	//----- nvinfo : EIATTR_REGCOUNT
	.align		4
        /*0000*/ 	.byte	0x04, 0x2f
        /*0002*/ 	.short	(.L_1 - .L_0)
	.align		4
.L_0:
        /*0004*/ 	.word	index@(_Z11scan_kernelPjS_)
        /*0008*/ 	.word	0x0000000e


	//----- nvinfo : EIATTR_FRAME_SIZE
	.align		4
.L_1:
        /*000c*/ 	.byte	0x04, 0x11
        /*000e*/ 	.short	(.L_3 - .L_2)
	.align		4
.L_2:
        /*0010*/ 	.word	index@(_Z11scan_kernelPjS_)
        /*0014*/ 	.word	0x00000000


	//----- nvinfo : EIATTR_MIN_STACK_SIZE
	.align		4
.L_3:
        /*0018*/ 	.byte	0x04, 0x12
        /*001a*/ 	.short	(.L_5 - .L_4)
	.align		4
.L_4:
        /*001c*/ 	.word	index@(_Z11scan_kernelPjS_)
        /*0020*/ 	.word	0x00000000
.L_5:


//--------------------- .nv.compat                --------------------------
	.section	.nv.compat,"",@"SHT_CUDA_COMPAT_INFO"
	.align	4
        /*0000*/ 	.byte	0x02, 0x09, 0x00, 0x00, 0x02, 0x02, 0x01, 0x00, 0x02, 0x05, 0x05, 0x00, 0x03, 0x07, 0x01, 0x01
        /*0010*/ 	.byte	0x02, 0x03, 0x00, 0x00, 0x02, 0x06, 0x01, 0x00, 0x04, 0x0b, 0x08, 0x00, 0x09, 0x00, 0x00, 0x00
        /*0020*/ 	.byte	0x00, 0x00, 0x00, 0x00


//--------------------- .nv.info._Z11scan_kernelPjS_ --------------------------
	.section	.nv.info._Z11scan_kernelPjS_,"",@"SHT_CUDA_INFO"
	.sectionflags	@""
	.align	4


	//----- nvinfo : EIATTR_CUDA_API_VERSION
	.align		4
        /*0000*/ 	.byte	0x04, 0x37
        /*0002*/ 	.short	(.L_7 - .L_6)
.L_6:
        /*0004*/ 	.word	0x00000082


	//----- nvinfo : EIATTR_KPARAM_INFO
	.align		4
.L_7:
        /*0008*/ 	.byte	0x04, 0x17
        /*000a*/ 	.short	(.L_9 - .L_8)
.L_8:
        /*000c*/ 	.word	0x00000000
        /*0010*/ 	.short	0x0001
        /*0012*/ 	.short	0x0008
        /*0014*/ 	.byte	0x00, 0xf5, 0x21, 0x00


	//----- nvinfo : EIATTR_KPARAM_INFO
	.align		4
.L_9:
        /*0018*/ 	.byte	0x04, 0x17
        /*001a*/ 	.short	(.L_11 - .L_10)
.L_10:
        /*001c*/ 	.word	0x00000000
        /*0020*/ 	.short	0x0000
        /*0022*/ 	.short	0x0000
        /*0024*/ 	.byte	0x00, 0xf5, 0x21, 0x00


	//----- nvinfo : EIATTR_SPARSE_MMA_MASK
	.align		4
.L_11:
        /*0028*/ 	.byte	0x03, 0x50
        /*002a*/ 	.short	0x0000


	//----- nvinfo : EIATTR_MAXREG_COUNT
	.align		4
        /*002c*/ 	.byte	0x03, 0x1b
        /*002e*/ 	.short	0x00ff


	//----- nvinfo : EIATTR_NUM_BARRIERS
	.align		4
        /*0030*/ 	.byte	0x02, 0x4c
        /*0032*/ 	.byte	0x01
	.zero		1


	//----- nvinfo : EIATTR_MERCURY_ISA_VERSION
	.align		4
        /*0034*/ 	.byte	0x03, 0x5f
        /*0036*/ 	.short	0x0101


	//----- nvinfo : EIATTR_VRC_CTA_INIT_COUNT
	.align		4
        /*0038*/ 	.byte	0x02, 0x4a
	.zero		1
	.zero		1


	//----- nvinfo : EIATTR_EXIT_INSTR_OFFSETS
	.align		4
        /*003c*/ 	.byte	0x04, 0x1c
        /*003e*/ 	.short	(.L_13 - .L_12)


	//   ....[0]....
.L_12:
        /*0040*/ 	.word	0x000002d0


	//   ....[1]....
        /*0044*/ 	.word	0x00000440


	//----- nvinfo : EIATTR_CRS_STACK_SIZE
	.align		4
.L_13:
        /*0048*/ 	.byte	0x04, 0x1e
        /*004a*/ 	.short	(.L_15 - .L_14)
.L_14:
        /*004c*/ 	.word	0x00000000


	//----- nvinfo : EIATTR_CBANK_PARAM_SIZE
	.align		4
.L_15:
        /*0050*/ 	.byte	0x03, 0x19
        /*0052*/ 	.short	0x0010


	//----- nvinfo : EIATTR_PARAM_CBANK
	.align		4
        /*0054*/ 	.byte	0x04, 0x0a
        /*0056*/ 	.short	(.L_17 - .L_16)
	.align		4
.L_16:
        /*0058*/ 	.word	index@(.nv.constant0._Z11scan_kernelPjS_)
        /*005c*/ 	.short	0x0380
        /*005e*/ 	.short	0x0010


	//----- nvinfo : EIATTR_SW_WAR
	.align		4
.L_17:
        /*0060*/ 	.byte	0x04, 0x36
        /*0062*/ 	.short	(.L_19 - .L_18)
.L_18:
        /*0064*/ 	.word	0x00000008
.L_19:


//--------------------- .nv.callgraph             --------------------------
	.section	.nv.callgraph,"",@"SHT_CUDA_CALLGRAPH"
	.align	4
	.sectionentsize	8
	.align		4
        /*0000*/ 	.word	0x00000000
	.align		4
        /*0004*/ 	.word	0xffffffff
	.align		4
        /*0008*/ 	.word	0x00000000
	.align		4
        /*000c*/ 	.word	0xfffffffe
	.align		4
        /*0010*/ 	.word	0x00000000
	.align		4
        /*0014*/ 	.word	0xfffffffd
	.align		4
        /*0018*/ 	.word	0x00000000
	.align		4
        /*001c*/ 	.word	0xfffffffc


//--------------------- .text._Z11scan_kernelPjS_ --------------------------
	.section	.text._Z11scan_kernelPjS_,"ax",@progbits
	.align	128
.text._Z11scan_kernelPjS_:
        .type           _Z11scan_kernelPjS_,@function
        .size           _Z11scan_kernelPjS_,(.L_x_8 - _Z11scan_kernelPjS_)
        .other          _Z11scan_kernelPjS_,@"STO_CUDA_ENTRY STV_DEFAULT"
_Z11scan_kernelPjS_:
[----:B------:R-:W-:Y:S01]  /*0000*/  LDC R1, c[0x0][0x37c] ;  /* 0x0000df00ff017b82 */ /* 0x000fe20000000800 */
[----:B------:R-:W0:Y:S07]  /*0010*/  S2R R0, SR_TID.X ;  /* 0x0000000000007919 */ /* 0x000e2e0000002100 */
[----:B------:R-:W0:Y:S01]  /*0020*/  S2UR UR6, SR_CTAID.X ;  /* 0x00000000000679c3 */ /* 0x000e220000002500 */
[----:B------:R-:W1:Y:S07]  /*0030*/  LDCU.64 UR4, c[0x0][0x358] ;  /* 0x00006b00ff0477ac */ /* 0x000e6e0008000a00 */
[----:B------:R-:W0:Y:S08]  /*0040*/  LDC R3, c[0x0][0x360] ;  /* 0x0000d800ff037b82 */ /* 0x000e300000000800 */
[----:B------:R-:W2:Y:S01]  /*0050*/  LDC.64 R4, c[0x0][0x380] ;  /* 0x0000e000ff047b82 */ /* 0x000ea20000000a00 */
[----:B0-----:R-:W-:-:S04]  /*0060*/  IMAD R7, R3, UR6, R0 ;  /* 0x0000000603077c24 */ /* 0x001fc8000f8e0200 */
[----:B--2---:R-:W-:-:S06]  /*0070*/  IMAD.WIDE.U32 R4, R7, 0x4, R4 ;  /* 0x0000000407047825 */ /* 0x004fcc00078e0004 */
[----:B-1----:R-:W2:Y:S01]  /*0080*/  LDG.E R4, desc[UR4][R4.64] ;  /* 0x0000000404047981 */ /* 0x002ea2000c1e1900 */
[----:B------:R-:W0:Y:S01]  /*0090*/  S2UR UR5, SR_CgaCtaId ;  /* 0x00000000000579c3 */ /* 0x000e220000008800 */
[----:B------:R-:W-:Y:S01]  /*00a0*/  UMOV UR4, 0x400 ;  /* 0x0000040000047882 */ /* 0x000fe20000000000 */
[----:B------:R-:W-:Y:S01]  /*00b0*/  ISETP.GE.U32.AND P0, PT, R3, 0x2, PT ;  /* 0x000000020300780c */ /* 0x000fe20003f06070 */
[----:B------:R-:W-:Y:S01]  /*00c0*/  IMAD.MOV.U32 R2, RZ, RZ, 0x1 ;  /* 0x00000001ff027424 */ /* 0x000fe200078e00ff */
[----:B0-----:R-:W-:-:S06]  /*00d0*/  ULEA UR4, UR5, UR4, 0x18 ;  /* 0x0000000405047291 */ /* 0x001fcc000f8ec0ff */
[----:B------:R-:W-:-:S05]  /*00e0*/  LEA R7, R0, UR4, 0x2 ;  /* 0x0000000400077c11 */ /* 0x000fca000f8e10ff */
[----:B--2---:R0:W-:Y:S01]  /*00f0*/  STS [R7], R4 ;  /* 0x0000000407007388 */ /* 0x0041e20000000800 */
[----:B------:R-:W-:Y:S06]  /*0100*/  BAR.SYNC.DEFER_BLOCKING 0x0 ;  /* 0x0000000000007b1d */ /* 0x000fec0000010000 */
[----:B------:R-:W-:Y:S05]  /*0110*/  @!P0 BRA `(.L_x_0) ;  /* 0x00000000005c8947 */ /* 0x000fea0003800000 */
[----:B------:R-:W-:Y:S01]  /*0120*/  LEA R5, R0, 0x1, 0x1 ;  /* 0x0000000100057811 */ /* 0x000fe200078e08ff */
[----:B------:R-:W-:Y:S02]  /*0130*/  IMAD.MOV.U32 R2, RZ, RZ, 0x1 ;  /* 0x00000001ff027424 */ /* 0x000fe400078e00ff */
[----:B0-----:R-:W-:-:S07]  /*0140*/  IMAD.MOV.U32 R4, RZ, RZ, R3 ;  /* 0x000000ffff047224 */ /* 0x001fce00078e0003 */
.L_x_3:
[----:B------:R-:W-:Y:S01]  /*0150*/  SHF.R.U32.HI R11, RZ, 0x1, R4 ;  /* 0x00000001ff0b7819 */ /* 0x000fe20000011604 */
[----:B------:R-:W-:Y:S01]  /*0160*/  BAR.SYNC.DEFER_BLOCKING 0x0 ;  /* 0x0000000000007b1d */ /* 0x000fe20000010000 */
[----:B------:R-:W-:Y:S02]  /*0170*/  ISETP.GT.U32.AND P1, PT, R4, 0x3, PT ;  /* 0x000000030400780c */ /* 0x000fe40003f24070 */
[----:B------:R-:W-:-:S03]  /*0180*/  ISETP.GE.U32.AND P0, PT, R0, R11, PT ;  /* 0x0000000b0000720c */ /* 0x000fc60003f06070 */
[----:B------:R-:W-:Y:S10]  /*0190*/  BSSY.RECONVERGENT B0, `(.L_x_1) ;  /* 0x000000c000007945 */ /* 0x000ff40003800200 */
[----:B------:R-:W-:Y:S05]  /*01a0*/  @P0 BRA `(.L_x_2) ;  /* 0x0000000000280947 */ /* 0x000fea0003800000 */
[----:B------:R-:W-:-:S04]  /*01b0*/  IMAD R7, R5, R2, 0xff ;  /* 0x000000ff05077424 */ /* 0x000fc800078e0202 */
[C---:B------:R-:W-:Y:S02]  /*01c0*/  IMAD.IADD R4, R7.reuse, 0x1, R2 ;  /* 0x0000000107047824 */ /* 0x040fe400078e0202 */
[----:B------:R-:W-:Y:S02]  /*01d0*/  IMAD.SHL.U32 R7, R7, 0x4, RZ ;  /* 0x0000000407077824 */ /* 0x000fe400078e00ff */
[----:B------:R-:W-:-:S03]  /*01e0*/  IMAD.SHL.U32 R4, R4, 0x4, RZ ;  /* 0x0000000404047824 */ /* 0x000fc600078e00ff */
[----:B------:R-:W-:Y:S02]  /*01f0*/  LOP3.LUT R7, R7, 0x3fc, RZ, 0xc0, !PT ;  /* 0x000003fc07077812 */ /* 0x000fe400078ec0ff */
[----:B------:R-:W-:-:S04]  /*0200*/  LOP3.LUT R4, R4, 0x3fc, RZ, 0xc0, !PT ;  /* 0x000003fc04047812 */ /* 0x000fc800078ec0ff */
[----:B------:R-:W-:Y:S04]  /*0210*/  LDS R7, [R7+UR4] ;  /* 0x0000000407077984 */ /* 0x000fe80008000800 */
[----:B------:R-:W0:Y:S02]  /*0220*/  LDS R6, [R4+UR4] ;  /* 0x0000000404067984 */ /* 0x000e240008000800 */
[----:B0-----:R-:W-:-:S05]  /*0230*/  IMAD.IADD R9, R7, 0x1, R6 ;  /* 0x0000000107097824 */ /* 0x001fca00078e0206 */
[----:B------:R0:W-:Y:S02]  /*0240*/  STS [R4+UR4], R9 ;  /* 0x0000000904007988 */ /* 0x0001e40008000804 */
.L_x_2:
[----:B------:R-:W-:Y:S05]  /*0250*/  BSYNC.RECONVERGENT B0 ;  /* 0x0000000000007941 */ /* 0x000fea0003800200 */
.L_x_1:
[----:B0-----:R-:W-:Y:S02]  /*0260*/  IMAD.MOV.U32 R4, RZ, RZ, R11 ;  /* 0x000000ffff047224 */ /* 0x001fe400078e000b */
[----:B------:R-:W-:Y:S01]  /*0270*/  IMAD.SHL.U32 R2, R2, 0x2, RZ ;  /* 0x0000000202027824 */ /* 0x000fe200078e00ff */
[----:B------:R-:W-:Y:S06]  /*0280*/  @P1 BRA `(.L_x_3) ;  /* 0xfffffffc00b01947 */ /* 0x000fec000383ffff */
.L_x_0:
[----:B------:R-:W-:-:S13]  /*0290*/  ISETP.NE.AND P0, PT, R0, RZ, PT ;  /* 0x000000ff0000720c */ /* 0x000fda0003f05270 */
[----:B0-----:R-:W-:-:S05]  /*02a0*/  @!P0 LEA R4, R3, UR4, 0x2 ;  /* 0x0000000403048c11 */ /* 0x001fca000f8e10ff */
[----:B------:R0:W-:Y:S01]  /*02b0*/  @!P0 STS [R4+-0x4], RZ ;  /* 0xfffffcff04008388 */ /* 0x0001e20000000800 */
[----:B------:R-:W-:-:S13]  /*02c0*/  ISETP.GE.U32.AND P0, PT, R3, 0x2, PT ;  /* 0x000000020300780c */ /* 0x000fda0003f06070 */
[----:B0-----:R-:W-:Y:S05]  /*02d0*/  @!P0 EXIT ;  /* 0x000000000000894d */ /* 0x001fea0003800000 */
[----:B------:R-:W-:Y:S01]  /*02e0*/  LEA R11, R0, 0x1, 0x1 ;  /* 0x00000001000b7811 */ /* 0x000fe200078e08ff */
[----:B------:R-:W-:-:S06]  /*02f0*/  UMOV UR5, 0x1 ;  /* 0x0000000100057882 */ /* 0x000fcc0000000000 */
.L_x_6:
[----:B------:R-:W-:Y:S01]  /*0300*/  BAR.SYNC.DEFER_BLOCKING 0x0 ;  /* 0x0000000000007b1d */ /* 0x000fe20000010000 */
[----:B------:R-:W-:Y:S01]  /*0310*/  ISETP.GE.U32.AND P0, PT, R0, UR5, PT ;  /* 0x0000000500007c0c */ /* 0x000fe2000bf06070 */
[----:B------:R-:W-:Y:S01]  /*0320*/  USHF.L.U32 UR5, UR5, 0x1, URZ ;  /* 0x0000000105057899 */ /* 0x000fe200080006ff */
[----:B------:R-:W-:-:S03]  /*0330*/  SHF.R.U32.HI R2, RZ, 0x1, R2 ;  /* 0x00000001ff027819 */ /* 0x000fc60000011602 */
[----:B------:R-:W-:Y:S02]  /*0340*/  BSSY.RECONVERGENT B0, `(.L_x_4) ;  /* 0x000000e000007945 */ /* 0x000fe40003800200 */
[----:B------:R-:W-:-:S06]  /*0350*/  ISETP.LE.U32.AND P1, PT, R3, UR5, PT ;  /* 0x0000000503007c0c */ /* 0x000fcc000bf23070 */
[----:B0-----:R-:W-:Y:S07]  /*0360*/  @P0 BRA `(.L_x_5) ;  /* 0x00000000002c0947 */ /* 0x001fee0003800000 */
[----:B------:R-:W-:-:S04]  /*0370*/  IMAD R5, R2, R11, 0xff ;  /* 0x000000ff02057424 */ /* 0x000fc800078e020b */
[----:B------:R-:W-:Y:S02]  /*0380*/  IMAD.IADD R4, R2, 0x1, R5 ;  /* 0x0000000102047824 */ /* 0x000fe400078e0205 */
[----:B------:R-:W-:Y:S02]  /*0390*/  IMAD.SHL.U32 R5, R5, 0x4, RZ ;  /* 0x0000000405057824 */ /* 0x000fe400078e00ff */
[----:B------:R-:W-:-:S03]  /*03a0*/  IMAD.SHL.U32 R4, R4, 0x4, RZ ;  /* 0x0000000404047824 */ /* 0x000fc600078e00ff */
[----:B------:R-:W-:Y:S02]  /*03b0*/  LOP3.LUT R5, R5, 0x3fc, RZ, 0xc0, !PT ;  /* 0x000003fc05057812 */ /* 0x000fe400078ec0ff */
[----:B------:R-:W-:-:S03]  /*03c0*/  LOP3.LUT R6, R4, 0x3fc, RZ, 0xc0, !PT ;  /* 0x000003fc04067812 */ /* 0x000fc600078ec0ff */
[----:B------:R-:W-:Y:S04]  /*03d0*/  LDS R4, [R5+UR4] ;  /* 0x0000000405047984 */ /* 0x000fe80008000800 */
[----:B------:R-:W0:Y:S02]  /*03e0*/  LDS R7, [R6+UR4] ;  /* 0x0000000406077984 */ /* 0x000e240008000800 */
[----:B0-----:R-:W-:Y:S02]  /*03f0*/  IMAD.IADD R9, R4, 0x1, R7 ;  /* 0x0000000104097824 */ /* 0x001fe400078e0207 */
[----:B------:R0:W-:Y:S04]  /*0400*/  STS [R5+UR4], R7 ;  /* 0x0000000705007988 */ /* 0x0001e80008000804 */
[----:B------:R0:W-:Y:S02]  /*0410*/  STS [R6+UR4], R9 ;  /* 0x0000000906007988 */ /* 0x0001e40008000804 */
.L_x_5:
[----:B------:R-:W-:Y:S05]  /*0420*/  BSYNC.RECONVERGENT B0 ;  /* 0x0000000000007941 */ /* 0x000fea0003800200 */
.L_x_4:
[----:B------:R-:W-:Y:S05]  /*0430*/  @!P1 BRA `(.L_x_6) ;  /* 0xfffffffc00b09947 */ /* 0x000fea000383ffff */
[----:B------:R-:W-:Y:S05]  /*0440*/  EXIT ;  /* 0x000000000000794d */ /* 0x000fea0003800000 */
.L_x_7:
[----:B------:R-:W-:-:S00]  /*0450*/  BRA `(.L_x_7) ;  /* 0xfffffffc00fc7947 */ /* 0x000fc0000383ffff */
[----:B------:R-:W-:-:S00]  /*0460*/  NOP ;  /* 0x0000000000007918 */ /* 0x000fc00000000000 */
        /* <DEDUP_REMOVED lines=9> */
.L_x_8:


//--------------------- .nv.shared._Z11scan_kernelPjS_ --------------------------
	.section	.nv.shared._Z11scan_kernelPjS_,"aw",@nobits
	.sectionflags	@""
	.align	16
	.zero		1024


//--------------------- .nv.shared.reserved.0     --------------------------
	.section	.nv.shared.reserved.0,"aw",@nobits
	.weak		__nv_reservedSMEM_offset_0_alias
	.size		__nv_reservedSMEM_offset_0_alias, 0, 64
	.other		__nv_reservedSMEM_offset_0_alias,@"STO_CUDA_RESERVED_SHARED STV_DEFAULT"
__nv_reservedSMEM_offset_0_alias:
	.zero		0
	.zero		64


//--------------------- .nv.constant0._Z11scan_kernelPjS_ --------------------------
	.section	.nv.constant0._Z11scan_kernelPjS_,"a",@progbits
	.sectionflags	@""
	.align	4
.nv.constant0._Z11scan_kernelPjS_:
	.zero		912


//--------------------- SYMBOLS --------------------------

	.type		.nv.reservedSmem.offset0,@object
	.size		.nv.reservedSmem.offset0,0x4
	.type		.nv.reservedSmem.cap,@object
	.size		.nv.reservedSmem.cap,0x4
